	.headerflags	@"EF_CUDA_TEXMODE_UNIFIED EF_CUDA_64BIT_ADDRESS EF_CUDA_ACCELERATORS EF_CUDA_SM90 EF_CUDA_VIRTUAL_SM(EF_CUDA_SM90)"
	.elftype	@"ET_EXEC"


//--------------------- .nv.info                  --------------------------
	.section	.nv.info,"",@"SHT_CUDA_INFO"
	.align	4


	//----- nvinfo : EIATTR_REGCOUNT
	.align		4
        /*0000*/ 	.byte	0x04, 0x2f
        /*0002*/ 	.short	(.L_1 - .L_0)
	.align		4
.L_0:
        /*0004*/ 	.word	index@(triton_poi_fused_convolution_36)
        /*0008*/ 	.word	0x00000012


	//----- nvinfo : EIATTR_MIN_STACK_SIZE
	.align		4
.L_1:
        /*000c*/ 	.byte	0x04, 0x12
        /*000e*/ 	.short	(.L_3 - .L_2)
	.align		4
.L_2:
        /*0010*/ 	.word	index@(triton_poi_fused_convolution_36)
        /*0014*/ 	.word	0x00000000


	//----- nvinfo : EIATTR_FRAME_SIZE
	.align		4
.L_3:
        /*0018*/ 	.byte	0x04, 0x11
        /*001a*/ 	.short	(.L_5 - .L_4)
	.align		4
.L_4:
        /*001c*/ 	.word	index@(triton_poi_fused_convolution_36)
        /*0020*/ 	.word	0x00000000


	//----- nvinfo : EIATTR_MIN_STACK_SIZE
	.align		4
.L_5:
        /*0024*/ 	.byte	0x04, 0x12
        /*0026*/ 	.short	(.L_7 - .L_6)
	.align		4
.L_6:
        /*0028*/ 	.word	index@(triton_poi_fused_convolution_36)
        /*002c*/ 	.word	0x00000000
.L_7:


//--------------------- .nv.info.triton_poi_fused_convolution_36 --------------------------
	.section	.nv.info.triton_poi_fused_convolution_36,"",@"SHT_CUDA_INFO"
	.sectionflags	@""
	.align	4


	//----- nvinfo : EIATTR_CUDA_API_VERSION
	.align		4
        /*0000*/ 	.byte	0x04, 0x37
        /*0002*/ 	.short	(.L_9 - .L_8)
.L_8:
        /*0004*/ 	.word	0x0000007c


	//----- nvinfo : EIATTR_KPARAM_INFO
	.align		4
.L_9:
        /*0008*/ 	.byte	0x04, 0x17
        /*000a*/ 	.short	(.L_11 - .L_10)
.L_10:
        /*000c*/ 	.word	0x00000000
        /*0010*/ 	.short	0x0002
        /*0012*/ 	.short	0x0010
        /*0014*/ 	.byte	0x00, 0xf0, 0x11, 0x00


	//----- nvinfo : EIATTR_KPARAM_INFO
	.align		4
.L_11:
        /*0018*/ 	.byte	0x04, 0x17
        /*001a*/ 	.short	(.L_13 - .L_12)
.L_12:
        /*001c*/ 	.word	0x00000000
        /*0020*/ 	.short	0x0001
        /*0022*/ 	.short	0x0008
        /*0024*/ 	.byte	0x00, 0xf4, 0x21, 0x00


	//----- nvinfo : EIATTR_KPARAM_INFO
	.align		4
.L_13:
        /*0028*/ 	.byte	0x04, 0x17
        /*002a*/ 	.short	(.L_15 - .L_14)
.L_14:
        /*002c*/ 	.word	0x00000000
        /*0030*/ 	.short	0x0000
        /*0032*/ 	.short	0x0000
        /*0034*/ 	.byte	0x00, 0xf4, 0x21, 0x00


	//----- nvinfo : EIATTR_SPARSE_MMA_MASK
	.align		4
.L_15:
        /*0038*/ 	.byte	0x03, 0x50
        /*003a*/ 	.short	0x0000


	//----- nvinfo : EIATTR_MAXREG_COUNT
	.align		4
        /*003c*/ 	.byte	0x03, 0x1b
        /*003e*/ 	.short	0x00ff


	//----- nvinfo : EIATTR_EXIT_INSTR_OFFSETS
	.align		4
        /*0040*/ 	.byte	0x04, 0x1c
        /*0042*/ 	.short	(.L_17 - .L_16)


	//   ....[0]....
.L_16:
        /*0044*/ 	.word	0x00000260


	//----- nvinfo : EIATTR_REQNTID
	.align		4
.L_17:
        /*0048*/ 	.byte	0x04, 0x10
        /*004a*/ 	.short	(.L_19 - .L_18)
.L_18:
        /*004c*/ 	.word	0x00000080
        /*0050*/ 	.word	0x00000001
        /*0054*/ 	.word	0x00000001


	//----- nvinfo : EIATTR_CBANK_PARAM_SIZE
	.align		4
.L_19:
        /*0058*/ 	.byte	0x03, 0x19
        /*005a*/ 	.short	0x0014


	//----- nvinfo : EIATTR_PARAM_CBANK
	.align		4
        /*005c*/ 	.byte	0x04, 0x0a
        /*005e*/ 	.short	(.L_21 - .L_20)
	.align		4
.L_20:
        /*0060*/ 	.word	index@(.nv.constant0.triton_poi_fused_convolution_36)
        /*0064*/ 	.short	0x0210
        /*0066*/ 	.short	0x0014


	//----- nvinfo : EIATTR_SW_WAR
	.align		4
.L_21:
        /*0068*/ 	.byte	0x04, 0x36
        /*006a*/ 	.short	(.L_23 - .L_22)
.L_22:
        /*006c*/ 	.word	0x00000008
.L_23:


//--------------------- .nv.callgraph             --------------------------
	.section	.nv.callgraph,"",@"SHT_CUDA_CALLGRAPH"
	.align	4
	.sectionentsize	8
	.align		4
        /*0000*/ 	.word	0x00000000
	.align		4
        /*0004*/ 	.word	0xffffffff
	.align		4
        /*0008*/ 	.word	0x00000000
	.align		4
        /*000c*/ 	.word	0xfffffffe
	.align		4
        /*0010*/ 	.word	0x00000000
	.align		4
        /*0014*/ 	.word	0xfffffffd
	.align		4
        /*0018*/ 	.word	0x00000000
	.align		4
        /*001c*/ 	.word	0xfffffffc


//--------------------- .text.triton_poi_fused_convolution_36 --------------------------
	.section	.text.triton_poi_fused_convolution_36,"ax",@progbits
	.align	128
        .global         triton_poi_fused_convolution_36
        .type           triton_poi_fused_convolution_36,@function
        .size           triton_poi_fused_convolution_36,(.L_x_1 - triton_poi_fused_convolution_36)
        .other          triton_poi_fused_convolution_36,@"STO_CUDA_ENTRY STV_DEFAULT"
triton_poi_fused_convolution_36:
.text.triton_poi_fused_convolution_36:
[----:B------:R-:W-:Y:S01]  /*0000*/  LDC R1, c[0x0][0x28] ;  /* 0x00000a00ff017b82 */ /* 0x000fe20000000800 */
[----:B------:R-:W1:Y:S07]  /*0010*/  S2R R0, SR_TID.X ;  /* 0x0000000000007919 */ /* 0x000e6e0000002100 */
[----:B------:R-:W2:Y:S01]  /*0020*/  LDC.64 R2, c[0x0][0x218] ;  /* 0x00008600ff027b82 */ /* 0x000ea20000000a00 */
[----:B------:R-:W-:Y:S01]  /*0030*/  ULDC.64 UR4, c[0x0][0x208] ;  /* 0x0000820000047ab9 */ /* 0x000fe20000000a00 */
[----:B------:R-:W3:Y:S06]  /*0040*/  S2R R5, SR_CTAID.X ;  /* 0x0000000000057919 */ /* 0x000eec0000002500 */
[----:B------:R-:W4:Y:S01]  /*0050*/  LDC.64 R8, c[0x0][0x210] ;  /* 0x00008400ff087b82 */ /* 0x000f220000000a00 */
[----:B-1----:R-:W-:-:S02]  /*0060*/  SHF.L.U32 R0, R0, 0x2, RZ ;  /* 0x0000000200007819 */ /* 0x002fc400000006ff */
[----:B---3--:R-:W-:Y:S02]  /*0070*/  SHF.R.S32.HI R4, RZ, 0x15, R5 ;  /* 0x00000015ff047819 */ /* 0x008fe40000011405 */
[----:B------:R-:W-:Y:S02]  /*0080*/  LOP3.LUT R0, R0, 0x1fc, RZ, 0xc0, !PT ;  /* 0x000001fc00007812 */ /* 0x000fe400078ec0ff */
[----:B------:R-:W-:Y:S02]  /*0090*/  SGXT R4, R4, 0x1 ;  /* 0x000000010404781a */ /* 0x000fe40000000200 */
[----:B------:R-:W-:-:S04]  /*00a0*/  LEA R5, R5, R0, 0xa ;  /* 0x0000000005057211 */ /* 0x000fc800078e50ff */
[----:B------:R-:W-:Y:S01]  /*00b0*/  LEA.HI R4, R4, R5, RZ, 0xa ;  /* 0x0000000504047211 */ /* 0x000fe200078f50ff */
[----:B----4-:R-:W-:-:S04]  /*00c0*/  IMAD.WIDE R8, R5, 0x4, R8 ;  /* 0x0000000405087825 */ /* 0x010fc800078e0208 */
[----:B------:R-:W-:Y:S01]  /*00d0*/  VIADD R0, R4, 0x200 ;  /* 0x0000020004007836 */ /* 0x000fe20000000000 */
[----:B------:R-:W-:-:S04]  /*00e0*/  SHF.R.S32.HI R4, RZ, 0xa, R4 ;  /* 0x0000000aff047819 */ /* 0x000fc80000011404 */
[----:B------:R-:W-:Y:S02]  /*00f0*/  SHF.R.S32.HI R0, RZ, 0xa, R0 ;  /* 0x0000000aff007819 */ /* 0x000fe40000011400 */
[----:B------:R-:W-:Y:S02]  /*0100*/  LEA.HI R6, R4, R4, RZ, 0x6 ;  /* 0x0000000404067211 */ /* 0x000fe400078f30ff */
[----:B------:R-:W-:Y:S02]  /*0110*/  LEA.HI R10, R0, R0, RZ, 0x6 ;  /* 0x00000000000a7211 */ /* 0x000fe400078f30ff */
[----:B------:R-:W-:Y:S02]  /*0120*/  LOP3.LUT R7, R6, 0xffffffc0, RZ, 0xc0, !PT ;  /* 0xffffffc006077812 */ /* 0x000fe400078ec0ff */
[----:B------:R-:W-:Y:S02]  /*0130*/  LOP3.LUT R11, R10, 0xffffffc0, RZ, 0xc0, !PT ;  /* 0xffffffc00a0b7812 */ /* 0x000fe400078ec0ff */
[----:B------:R-:W-:-:S03]  /*0140*/  IADD3 R7, R4, -R7, RZ ;  /* 0x8000000704077210 */ /* 0x000fc60007ffe0ff */
[----:B------:R-:W-:Y:S02]  /*0150*/  IMAD.IADD R13, R0, 0x1, -R11 ;  /* 0x00000001000d7824 */ /* 0x000fe400078e0a0b */
[--C-:B--2---:R-:W-:Y:S02]  /*0160*/  IMAD.WIDE R10, R7, 0x4, R2.reuse ;  /* 0x00000004070a7825 */ /* 0x104fe400078e0202 */
[----:B------:R-:W2:Y:S02]  /*0170*/  LDG.E.128 R4, desc[UR4][R8.64] ;  /* 0x0000000408047981 */ /* 0x000ea4000c1e1d00 */
[----:B------:R-:W-:Y:S02]  /*0180*/  IMAD.WIDE R2, R13, 0x4, R2 ;  /* 0x000000040d027825 */ /* 0x000fe400078e0202 */
[----:B------:R-:W2:Y:S04]  /*0190*/  LDG.E.EL R10, desc[UR4][R10.64] ;  /* 0x000000040a0a7981 */ /* 0x000ea8000c2e1900 */
[----:B------:R-:W3:Y:S04]  /*01a0*/  LDG.E.EL R2, desc[UR4][R2.64] ;  /* 0x0000000402027981 */ /* 0x000ee8000c2e1900 */
[----:B------:R-:W3:Y:S01]  /*01b0*/  LDG.E.128 R12, desc[UR4][R8.64+0x800] ;  /* 0x00080004080c7981 */ /* 0x000ee2000c1e1d00 */
[--C-:B--2---:R-:W-:Y:S01]  /*01c0*/  FADD R4, R4, R10.reuse ;  /* 0x0000000a04047221 */ /* 0x104fe20000000000 */
[--C-:B------:R-:W-:Y:S01]  /*01d0*/  FADD R5, R5, R10.reuse ;  /* 0x0000000a05057221 */ /* 0x100fe20000000000 */
[--C-:B------:R-:W-:Y:S01]  /*01e0*/  FADD R6, R6, R10.reuse ;  /* 0x0000000a06067221 */ /* 0x100fe20000000000 */
[----:B------:R-:W-:Y:S01]  /*01f0*/  FADD R7, R7, R10 ;  /* 0x0000000a07077221 */ /* 0x000fe20000000000 */
[--C-:B---3--:R-:W-:Y:S01]  /*0200*/  FADD R12, R12, R2.reuse ;  /* 0x000000020c0c7221 */ /* 0x108fe20000000000 */
[--C-:B------:R-:W-:Y:S01]  /*0210*/  FADD R13, R13, R2.reuse ;  /* 0x000000020d0d7221 */ /* 0x100fe20000000000 */
[--C-:B------:R-:W-:Y:S01]  /*0220*/  FADD R14, R14, R2.reuse ;  /* 0x000000020e0e7221 */ /* 0x100fe20000000000 */
[----:B------:R-:W-:Y:S01]  /*0230*/  FADD R15, R15, R2 ;  /* 0x000000020f0f7221 */ /* 0x000fe20000000000 */
[----:B------:R-:W-:Y:S04]  /*0240*/  STG.E.128 desc[UR4][R8.64], R4 ;  /* 0x0000000408007986 */ /* 0x000fe8000c101d04 */
[----:B------:R-:W-:Y:S01]  /*0250*/  STG.E.128 desc[UR4][R8.64+0x800], R12 ;  /* 0x0008000c08007986 */ /* 0x000fe2000c101d04 */
[----:B------:R-:W-:Y:S05]  /*0260*/  EXIT ;  /* 0x000000000000794d */ /* 0x000fea0003800000 */
.L_x_0:
[----:B------:R-:W-:-:S00]  /*0270*/  BRA `(.L_x_0) ;  /* 0xfffffffc00fc7947 */ /* 0x000fc0000383ffff */
[----:B------:R-:W-:-:S00]  /*0280*/  NOP ;  /* 0x0000000000007918 */ /* 0x000fc00000000000 */
[----:B------:R-:W-:-:S00]  /*0290*/  NOP ;  /* 0x0000000000007918 */ /* 0x000fc00000000000 */
[----:B------:R-:W-:-:S00]  /*02a0*/  NOP ;  /* 0x0000000000007918 */ /* 0x000fc00000000000 */
[----:B------:R-:W-:-:S00]  /*02b0*/  NOP ;  /* 0x0000000000007918 */ /* 0x000fc00000000000 */
[----:B------:R-:W-:-:S00]  /*02c0*/  NOP ;  /* 0x0000000000007918 */ /* 0x000fc00000000000 */
[----:B------:R-:W-:-:S00]  /*02d0*/  NOP ;  /* 0x0000000000007918 */ /* 0x000fc00000000000 */
[----:B------:R-:W-:-:S00]  /*02e0*/  NOP ;  /* 0x0000000000007918 */ /* 0x000fc00000000000 */
[----:B------:R-:W-:-:S00]  /*02f0*/  NOP ;  /* 0x0000000000007918 */ /* 0x000fc00000000000 */
.L_x_1:


//--------------------- .nv.constant0.triton_poi_fused_convolution_36 --------------------------
	.section	.nv.constant0.triton_poi_fused_convolution_36,"a",@progbits
	.sectionflags	@""
	.align	4
.nv.constant0.triton_poi_fused_convolution_36:
	.zero		548
